//
// Generated by NVIDIA NVVM Compiler
//
// Compiler Build ID: CL-36424714
// Cuda compilation tools, release 13.0, V13.0.88
// Based on NVVM 20.0.0
//

.version 9.0
.target sm_100
.address_size 64

	// .globl	compute_degrees
.extern .shared .align 16 .b8 coordinates[];

.visible .entry compute_degrees(
	.param .u64 .ptr .align 1 compute_degrees_param_0,
	.param .u32 compute_degrees_param_1,
	.param .u32 compute_degrees_param_2,
	.param .u64 .ptr .align 1 compute_degrees_param_3,
	.param .f32 compute_degrees_param_4
)
{
	.reg .pred 	%p<26>;
	.reg .b32 	%r<82>;
	.reg .b32 	%f<101>;
	.reg .b64 	%rd<113>;

	ld.param.u64 	%rd5, [compute_degrees_param_0];
	ld.param.u32 	%r31, [compute_degrees_param_1];
	ld.param.u32 	%r32, [compute_degrees_param_2];
	ld.param.u64 	%rd4, [compute_degrees_param_3];
	ld.param.f32 	%f9, [compute_degrees_param_4];
	cvta.to.global.u64 	%rd1, %rd5;
	mov.u32 	%r33, %ntid.x;
	mov.u32 	%r34, %ctaid.x;
	mov.u32 	%r1, %tid.x;
	mad.lo.s32 	%r2, %r33, %r34, %r1;
	setp.ge.s32 	%p1, %r2, %r32;
	@%p1 bra 	$L__BB0_27;
	setp.lt.s32 	%p2, %r31, 1;
	@%p2 bra 	$L__BB0_14;
	mul.lo.s32 	%r3, %r31, %r1;
	and.b32  	%r4, %r31, 15;
	setp.lt.u32 	%p3, %r31, 16;
	mov.b32 	%r71, 0;
	@%p3 bra 	$L__BB0_5;
	and.b32  	%r71, %r31, 2147483632;
	mov.b32 	%r80, 0;
	mul.wide.s32 	%rd10, %r2, 4;
$L__BB0_4:
	.pragma "nounroll";
	mul.wide.u32 	%rd6, %r80, 8;
	add.s64 	%rd7, %rd1, %rd6;
	ld.global.u64 	%rd8, [%rd7];
	cvta.to.global.u64 	%rd9, %rd8;
	add.s64 	%rd11, %rd9, %rd10;
	ld.global.f32 	%f10, [%rd11];
	add.s32 	%r37, %r80, %r3;
	shl.b32 	%r38, %r37, 2;
	mov.u32 	%r39, coordinates;
	add.s32 	%r40, %r39, %r38;
	st.shared.f32 	[%r40], %f10;
	ld.global.u64 	%rd12, [%rd7+8];
	cvta.to.global.u64 	%rd13, %rd12;
	add.s64 	%rd14, %rd13, %rd10;
	ld.global.f32 	%f11, [%rd14];
	st.shared.f32 	[%r40+4], %f11;
	ld.global.u64 	%rd15, [%rd7+16];
	cvta.to.global.u64 	%rd16, %rd15;
	add.s64 	%rd17, %rd16, %rd10;
	ld.global.f32 	%f12, [%rd17];
	st.shared.f32 	[%r40+8], %f12;
	ld.global.u64 	%rd18, [%rd7+24];
	cvta.to.global.u64 	%rd19, %rd18;
	add.s64 	%rd20, %rd19, %rd10;
	ld.global.f32 	%f13, [%rd20];
	st.shared.f32 	[%r40+12], %f13;
	ld.global.u64 	%rd21, [%rd7+32];
	cvta.to.global.u64 	%rd22, %rd21;
	add.s64 	%rd23, %rd22, %rd10;
	ld.global.f32 	%f14, [%rd23];
	st.shared.f32 	[%r40+16], %f14;
	ld.global.u64 	%rd24, [%rd7+40];
	cvta.to.global.u64 	%rd25, %rd24;
	add.s64 	%rd26, %rd25, %rd10;
	ld.global.f32 	%f15, [%rd26];
	st.shared.f32 	[%r40+20], %f15;
	ld.global.u64 	%rd27, [%rd7+48];
	cvta.to.global.u64 	%rd28, %rd27;
	add.s64 	%rd29, %rd28, %rd10;
	ld.global.f32 	%f16, [%rd29];
	st.shared.f32 	[%r40+24], %f16;
	ld.global.u64 	%rd30, [%rd7+56];
	cvta.to.global.u64 	%rd31, %rd30;
	add.s64 	%rd32, %rd31, %rd10;
	ld.global.f32 	%f17, [%rd32];
	st.shared.f32 	[%r40+28], %f17;
	ld.global.u64 	%rd33, [%rd7+64];
	cvta.to.global.u64 	%rd34, %rd33;
	add.s64 	%rd35, %rd34, %rd10;
	ld.global.f32 	%f18, [%rd35];
	st.shared.f32 	[%r40+32], %f18;
	ld.global.u64 	%rd36, [%rd7+72];
	cvta.to.global.u64 	%rd37, %rd36;
	add.s64 	%rd38, %rd37, %rd10;
	ld.global.f32 	%f19, [%rd38];
	st.shared.f32 	[%r40+36], %f19;
	ld.global.u64 	%rd39, [%rd7+80];
	cvta.to.global.u64 	%rd40, %rd39;
	add.s64 	%rd41, %rd40, %rd10;
	ld.global.f32 	%f20, [%rd41];
	st.shared.f32 	[%r40+40], %f20;
	ld.global.u64 	%rd42, [%rd7+88];
	cvta.to.global.u64 	%rd43, %rd42;
	add.s64 	%rd44, %rd43, %rd10;
	ld.global.f32 	%f21, [%rd44];
	st.shared.f32 	[%r40+44], %f21;
	ld.global.u64 	%rd45, [%rd7+96];
	cvta.to.global.u64 	%rd46, %rd45;
	add.s64 	%rd47, %rd46, %rd10;
	ld.global.f32 	%f22, [%rd47];
	st.shared.f32 	[%r40+48], %f22;
	ld.global.u64 	%rd48, [%rd7+104];
	cvta.to.global.u64 	%rd49, %rd48;
	add.s64 	%rd50, %rd49, %rd10;
	ld.global.f32 	%f23, [%rd50];
	st.shared.f32 	[%r40+52], %f23;
	ld.global.u64 	%rd51, [%rd7+112];
	cvta.to.global.u64 	%rd52, %rd51;
	add.s64 	%rd53, %rd52, %rd10;
	ld.global.f32 	%f24, [%rd53];
	st.shared.f32 	[%r40+56], %f24;
	ld.global.u64 	%rd54, [%rd7+120];
	cvta.to.global.u64 	%rd55, %rd54;
	add.s64 	%rd56, %rd55, %rd10;
	ld.global.f32 	%f25, [%rd56];
	st.shared.f32 	[%r40+60], %f25;
	add.s32 	%r80, %r80, 16;
	setp.eq.s32 	%p4, %r80, %r71;
	@%p4 bra 	$L__BB0_5;
	bra.uni 	$L__BB0_4;
$L__BB0_5:
	setp.eq.s32 	%p5, %r4, 0;
	@%p5 bra 	$L__BB0_14;
	and.b32  	%r7, %r31, 7;
	setp.lt.u32 	%p6, %r4, 8;
	@%p6 bra 	$L__BB0_8;
	mul.wide.u32 	%rd57, %r71, 8;
	add.s64 	%rd58, %rd1, %rd57;
	ld.global.u64 	%rd59, [%rd58];
	cvta.to.global.u64 	%rd60, %rd59;
	mul.wide.s32 	%rd61, %r2, 4;
	add.s64 	%rd62, %rd60, %rd61;
	ld.global.f32 	%f26, [%rd62];
	add.s32 	%r41, %r71, %r3;
	shl.b32 	%r42, %r41, 2;
	mov.u32 	%r43, coordinates;
	add.s32 	%r44, %r43, %r42;
	st.shared.f32 	[%r44], %f26;
	ld.global.u64 	%rd63, [%rd58+8];
	cvta.to.global.u64 	%rd64, %rd63;
	add.s64 	%rd65, %rd64, %rd61;
	ld.global.f32 	%f27, [%rd65];
	st.shared.f32 	[%r44+4], %f27;
	ld.global.u64 	%rd66, [%rd58+16];
	cvta.to.global.u64 	%rd67, %rd66;
	add.s64 	%rd68, %rd67, %rd61;
	ld.global.f32 	%f28, [%rd68];
	st.shared.f32 	[%r44+8], %f28;
	ld.global.u64 	%rd69, [%rd58+24];
	cvta.to.global.u64 	%rd70, %rd69;
	add.s64 	%rd71, %rd70, %rd61;
	ld.global.f32 	%f29, [%rd71];
	st.shared.f32 	[%r44+12], %f29;
	ld.global.u64 	%rd72, [%rd58+32];
	cvta.to.global.u64 	%rd73, %rd72;
	add.s64 	%rd74, %rd73, %rd61;
	ld.global.f32 	%f30, [%rd74];
	st.shared.f32 	[%r44+16], %f30;
	ld.global.u64 	%rd75, [%rd58+40];
	cvta.to.global.u64 	%rd76, %rd75;
	add.s64 	%rd77, %rd76, %rd61;
	ld.global.f32 	%f31, [%rd77];
	st.shared.f32 	[%r44+20], %f31;
	ld.global.u64 	%rd78, [%rd58+48];
	cvta.to.global.u64 	%rd79, %rd78;
	add.s64 	%rd80, %rd79, %rd61;
	ld.global.f32 	%f32, [%rd80];
	st.shared.f32 	[%r44+24], %f32;
	ld.global.u64 	%rd81, [%rd58+56];
	cvta.to.global.u64 	%rd82, %rd81;
	add.s64 	%rd83, %rd82, %rd61;
	ld.global.f32 	%f33, [%rd83];
	st.shared.f32 	[%r44+28], %f33;
	add.s32 	%r71, %r71, 8;
$L__BB0_8:
	setp.eq.s32 	%p7, %r7, 0;
	@%p7 bra 	$L__BB0_14;
	and.b32  	%r10, %r31, 3;
	setp.lt.u32 	%p8, %r7, 4;
	@%p8 bra 	$L__BB0_11;
	mul.wide.u32 	%rd84, %r71, 8;
	add.s64 	%rd85, %rd1, %rd84;
	ld.global.u64 	%rd86, [%rd85];
	cvta.to.global.u64 	%rd87, %rd86;
	mul.wide.s32 	%rd88, %r2, 4;
	add.s64 	%rd89, %rd87, %rd88;
	ld.global.f32 	%f34, [%rd89];
	add.s32 	%r45, %r71, %r3;
	shl.b32 	%r46, %r45, 2;
	mov.u32 	%r47, coordinates;
	add.s32 	%r48, %r47, %r46;
	st.shared.f32 	[%r48], %f34;
	ld.global.u64 	%rd90, [%rd85+8];
	cvta.to.global.u64 	%rd91, %rd90;
	add.s64 	%rd92, %rd91, %rd88;
	ld.global.f32 	%f35, [%rd92];
	st.shared.f32 	[%r48+4], %f35;
	ld.global.u64 	%rd93, [%rd85+16];
	cvta.to.global.u64 	%rd94, %rd93;
	add.s64 	%rd95, %rd94, %rd88;
	ld.global.f32 	%f36, [%rd95];
	st.shared.f32 	[%r48+8], %f36;
	ld.global.u64 	%rd96, [%rd85+24];
	cvta.to.global.u64 	%rd97, %rd96;
	add.s64 	%rd98, %rd97, %rd88;
	ld.global.f32 	%f37, [%rd98];
	st.shared.f32 	[%r48+12], %f37;
	add.s32 	%r71, %r71, 4;
$L__BB0_11:
	setp.eq.s32 	%p9, %r10, 0;
	@%p9 bra 	$L__BB0_14;
	mov.b32 	%r75, 0;
	mul.wide.s32 	%rd103, %r2, 4;
	mov.u32 	%r52, coordinates;
$L__BB0_13:
	.pragma "nounroll";
	mul.wide.u32 	%rd99, %r71, 8;
	add.s64 	%rd100, %rd1, %rd99;
	ld.global.u64 	%rd101, [%rd100];
	cvta.to.global.u64 	%rd102, %rd101;
	add.s64 	%rd104, %rd102, %rd103;
	ld.global.f32 	%f38, [%rd104];
	add.s32 	%r50, %r71, %r3;
	shl.b32 	%r51, %r50, 2;
	add.s32 	%r53, %r52, %r51;
	st.shared.f32 	[%r53], %f38;
	add.s32 	%r71, %r71, 1;
	add.s32 	%r75, %r75, 1;
	setp.ne.s32 	%p10, %r75, %r10;
	@%p10 bra 	$L__BB0_13;
$L__BB0_14:
	setp.lt.s32 	%p11, %r32, 1;
	mov.b32 	%r81, 0;
	@%p11 bra 	$L__BB0_26;
	setp.lt.s32 	%p12, %r31, 1;
	@%p12 bra 	$L__BB0_25;
	neg.s32 	%r17, %r31;
	mul.lo.s32 	%r56, %r1, %r31;
	shl.b32 	%r57, %r56, 2;
	mov.u32 	%r58, coordinates;
	add.s32 	%r18, %r58, %r57;
	mov.b32 	%r76, 0;
	mov.u32 	%r81, %r76;
$L__BB0_17:
	mov.f32 	%f99, 0f00000000;
	mul.wide.u32 	%rd107, %r76, 4;
	mov.u32 	%r78, %r18;
	mov.u64 	%rd112, %rd1;
	mov.u32 	%r79, %r17;
$L__BB0_18:
	ld.shared.f32 	%f41, [%r78];
	ld.global.u64 	%rd105, [%rd112];
	cvta.to.global.u64 	%rd106, %rd105;
	add.s64 	%rd108, %rd106, %rd107;
	ld.global.f32 	%f42, [%rd108];
	sub.f32 	%f2, %f41, %f42;
	abs.f32 	%f3, %f2;
	setp.eq.f32 	%p14, %f2, 0f3F800000;
	mov.f32 	%f100, 0f3F800000;
	@%p14 bra 	$L__BB0_23;
	setp.nan.f32 	%p15, %f3, %f3;
	@%p15 bra 	$L__BB0_22;
	setp.lt.f32 	%p16, %f3, 0f00800000;
	mul.f32 	%f43, %f3, 0f4B800000;
	selp.f32 	%f44, %f43, %f3, %p16;
	mov.b32 	%r59, %f44;
	add.s32 	%r60, %r59, -1060439283;
	and.b32  	%r61, %r60, -8388608;
	sub.s32 	%r62, %r59, %r61;
	mov.b32 	%f45, %r62;
	cvt.rn.f32.s32 	%f46, %r61;
	selp.f32 	%f47, 0fC1C00000, 0f00000000, %p16;
	fma.rn.f32 	%f48, %f46, 0f34000000, %f47;
	add.f32 	%f49, %f45, 0fBF800000;
	add.f32 	%f50, %f45, 0f3F800000;
	rcp.approx.ftz.f32 	%f51, %f50;
	add.f32 	%f52, %f49, %f49;
	mul.f32 	%f53, %f52, %f51;
	mul.f32 	%f54, %f53, %f53;
	neg.f32 	%f55, %f53;
	sub.f32 	%f56, %f49, %f53;
	add.f32 	%f57, %f56, %f56;
	fma.rn.f32 	%f58, %f55, %f49, %f57;
	mul.rn.f32 	%f59, %f51, %f58;
	fma.rn.f32 	%f60, %f54, 0f3A2C32E4, 0f3B52E7DB;
	fma.rn.f32 	%f61, %f60, %f54, 0f3C93BB73;
	fma.rn.f32 	%f62, %f61, %f54, 0f3DF6384F;
	mul.rn.f32 	%f63, %f62, %f54;
	fma.rn.f32 	%f64, %f53, 0f3FB8AA3B, %f48;
	mul.f32 	%f65, %f63, 0f40400000;
	sub.f32 	%f66, %f48, %f64;
	fma.rn.f32 	%f67, %f53, 0f3FB8AA3B, %f66;
	fma.rn.f32 	%f68, %f59, 0f3FB8AA3B, %f67;
	fma.rn.f32 	%f69, %f53, 0f32A55E34, %f68;
	fma.rn.f32 	%f70, %f65, %f59, %f69;
	fma.rn.f32 	%f71, %f63, %f53, %f70;
	add.rn.f32 	%f72, %f64, %f71;
	mov.f32 	%f73, 0f40000000;
	mul.rn.f32 	%f74, %f72, %f73;
	cvt.rni.f32.f32 	%f75, %f74;
	sub.f32 	%f76, %f74, %f75;
	neg.f32 	%f77, %f74;
	fma.rn.f32 	%f78, %f72, 0f40000000, %f77;
	neg.f32 	%f79, %f64;
	add.rn.f32 	%f80, %f72, %f79;
	neg.f32 	%f81, %f80;
	add.rn.f32 	%f82, %f71, %f81;
	fma.rn.f32 	%f83, %f82, 0f40000000, %f78;
	add.f32 	%f84, %f76, %f83;
	setp.gt.f32 	%p17, %f75, 0f00000000;
	selp.b32 	%r63, 0, -2097152000, %p17;
	setp.neu.f32 	%p18, %f2, 0f00000000;
	setp.neu.f32 	%p19, %f3, 0f7F800000;
	setp.lt.f32 	%p20, %f74, 0f00000000;
	selp.f32 	%f85, 0f00000000, 0f7F800000, %p20;
	abs.f32 	%f86, %f74;
	setp.gt.f32 	%p21, %f86, 0f43180000;
	cvt.rzi.s32.f32 	%r64, %f75;
	shl.b32 	%r65, %r64, 23;
	sub.s32 	%r66, %r65, %r63;
	mov.b32 	%f87, %r66;
	add.s32 	%r67, %r63, 2130706432;
	mov.b32 	%f88, %r67;
	fma.rn.f32 	%f89, %f84, 0f391FCB8E, 0f3AAF85ED;
	fma.rn.f32 	%f90, %f89, %f84, 0f3C1D9856;
	fma.rn.f32 	%f91, %f90, %f84, 0f3D6357BB;
	fma.rn.f32 	%f92, %f91, %f84, 0f3E75FDEC;
	fma.rn.f32 	%f93, %f92, %f84, 0f3F317218;
	fma.rn.f32 	%f94, %f93, %f84, 0f3F800000;
	mul.f32 	%f95, %f94, %f88;
	mul.f32 	%f96, %f95, %f87;
	selp.f32 	%f100, %f85, %f96, %p21;
	and.pred  	%p22, %p18, %p19;
	@%p22 bra 	$L__BB0_23;
	add.f32 	%f97, %f2, %f2;
	mov.b32 	%r68, %f97;
	and.b32  	%r69, %r68, 2147483647;
	mov.b32 	%f100, %r69;
	bra.uni 	$L__BB0_23;
$L__BB0_22:
	mov.f32 	%f98, 0f40000000;
	add.rn.f32 	%f100, %f2, %f98;
$L__BB0_23:
	add.f32 	%f99, %f99, %f100;
	add.s32 	%r79, %r79, 1;
	setp.ne.s32 	%p23, %r79, 0;
	add.s64 	%rd112, %rd112, 8;
	add.s32 	%r78, %r78, 4;
	@%p23 bra 	$L__BB0_18;
	setp.lt.f32 	%p24, %f99, %f9;
	selp.u32 	%r70, 1, 0, %p24;
	add.s32 	%r81, %r81, %r70;
	add.s32 	%r76, %r76, 1;
	setp.eq.s32 	%p25, %r76, %r32;
	@%p25 bra 	$L__BB0_26;
	bra.uni 	$L__BB0_17;
$L__BB0_25:
	setp.gt.f32 	%p13, %f9, 0f00000000;
	selp.b32 	%r81, %r32, 0, %p13;
$L__BB0_26:
	cvta.to.global.u64 	%rd109, %rd4;
	mul.wide.s32 	%rd110, %r2, 4;
	add.s64 	%rd111, %rd109, %rd110;
	st.global.u32 	[%rd111], %r81;
$L__BB0_27:
	ret;

}


// ===== COMPILED SASS (sm_100) =====

	.target	sm_100

	.elftype	@"ET_EXEC"


//--------------------- .note.nv.tkinfo           --------------------------
	.section	.note.nv.tkinfo,"",@"SHT_NOTE"
	.sectionflags	@"SHF_NOTE_NV_TKINFO"
	.tkinfo
        /*0018*/ 	.word	0x00000002
        /*0030*/ 	.string	""
        /*0030*/ 	.string	"ptxas"
        /*0030*/ 	.string	"Cuda compilation tools, release 13.0, V13.0.88"
        /*0030*/ 	.string	"Build cuda_13.0.r13.0/compiler.36424714_0"
        /*0030*/ 	.string	"-arch sm_100 -m 64 "



//--------------------- .note.nv.cuinfo           --------------------------
	.section	.note.nv.cuinfo,"",@"SHT_NOTE"
	.sectionflags	@"SHF_NOTE_NV_CUINFO"
        /*0018*/ 	.short	0x0002
        /*001a*/ 	.short	0x0064
        /*001c*/ 	.short	0x0082
	.zero		2


//--------------------- .nv.info                  --------------------------
	.section	.nv.info,"",@"SHT_CUDA_INFO"
	.align	4


	//----- nvinfo : EIATTR_REGCOUNT
	.align		4
        /*0000*/ 	.byte	0x04, 0x2f
        /*0002*/ 	.short	(.L_1 - .L_0)
	.align		4
.L_0:
        /*0004*/ 	.word	index@(compute_degrees)
        /*0008*/ 	.word	0x00000020


	//----- nvinfo : EIATTR_FRAME_SIZE
	.align		4
.L_1:
        /*000c*/ 	.byte	0x04, 0x11
        /*000e*/ 	.short	(.L_3 - .L_2)
	.align		4
.L_2:
        /*0010*/ 	.word	index@(compute_degrees)
        /*0014*/ 	.word	0x00000000


	//----- nvinfo : EIATTR_MIN_STACK_SIZE
	.align		4
.L_3:
        /*0018*/ 	.byte	0x04, 0x12
        /*001a*/ 	.short	(.L_5 - .L_4)
	.align		4
.L_4:
        /*001c*/ 	.word	index@(compute_degrees)
        /*0020*/ 	.word	0x00000000
.L_5:


//--------------------- .nv.compat                --------------------------
	.section	.nv.compat,"",@"SHT_CUDA_COMPAT_INFO"
	.align	4
        /*0000*/ 	.byte	0x02, 0x09, 0x00, 0x00, 0x02, 0x02, 0x01, 0x00, 0x02, 0x05, 0x05, 0x00, 0x03, 0x07, 0x01, 0x01
        /*0010*/ 	.byte	0x02, 0x03, 0x00, 0x00, 0x02, 0x06, 0x01, 0x00, 0x04, 0x0b, 0x08, 0x00, 0x01, 0x00, 0x00, 0x00
        /*0020*/ 	.byte	0x00, 0x00, 0x00, 0x00


//--------------------- .nv.info.compute_degrees  --------------------------
	.section	.nv.info.compute_degrees,"",@"SHT_CUDA_INFO"
	.sectionflags	@""
	.align	4


	//----- nvinfo : EIATTR_CUDA_API_VERSION
	.align		4
        /*0000*/ 	.byte	0x04, 0x37
        /*0002*/ 	.short	(.L_7 - .L_6)
.L_6:
        /*0004*/ 	.word	0x00000082


	//----- nvinfo : EIATTR_KPARAM_INFO
	.align		4
.L_7:
        /*0008*/ 	.byte	0x04, 0x17
        /*000a*/ 	.short	(.L_9 - .L_8)
.L_8:
        /*000c*/ 	.word	0x00000000
        /*0010*/ 	.short	0x0004
        /*0012*/ 	.short	0x0018
        /*0014*/ 	.byte	0x00, 0xf0, 0x11, 0x00


	//----- nvinfo : EIATTR_KPARAM_INFO
	.align		4
.L_9:
        /*0018*/ 	.byte	0x04, 0x17
        /*001a*/ 	.short	(.L_11 - .L_10)
.L_10:
        /*001c*/ 	.word	0x00000000
        /*0020*/ 	.short	0x0003
        /*0022*/ 	.short	0x0010
        /*0024*/ 	.byte	0x00, 0xf5, 0x21, 0x00


	//----- nvinfo : EIATTR_KPARAM_INFO
	.align		4
.L_11:
        /*0028*/ 	.byte	0x04, 0x17
        /*002a*/ 	.short	(.L_13 - .L_12)
.L_12:
        /*002c*/ 	.word	0x00000000
        /*0030*/ 	.short	0x0002
        /*0032*/ 	.short	0x000c
        /*0034*/ 	.byte	0x00, 0xf0, 0x11, 0x00


	//----- nvinfo : EIATTR_KPARAM_INFO
	.align		4
.L_13:
        /*0038*/ 	.byte	0x04, 0x17
        /*003a*/ 	.short	(.L_15 - .L_14)
.L_14:
        /*003c*/ 	.word	0x00000000
        /*0040*/ 	.short	0x0001
        /*0042*/ 	.short	0x0008
        /*0044*/ 	.byte	0x00, 0xf0, 0x11, 0x00


	//----- nvinfo : EIATTR_KPARAM_INFO
	.align		4
.L_15:
        /*0048*/ 	.byte	0x04, 0x17
        /*004a*/ 	.short	(.L_17 - .L_16)
.L_16:
        /*004c*/ 	.word	0x00000000
        /*0050*/ 	.short	0x0000
        /*0052*/ 	.short	0x0000
        /*0054*/ 	.byte	0x00, 0xf5, 0x21, 0x00


	//----- nvinfo : EIATTR_SPARSE_MMA_MASK
	.align		4
.L_17:
        /*0058*/ 	.byte	0x03, 0x50
        /*005a*/ 	.short	0x0000


	//----- nvinfo : EIATTR_MAXREG_COUNT
	.align		4
        /*005c*/ 	.byte	0x03, 0x1b
        /*005e*/ 	.short	0x00ff


	//----- nvinfo : EIATTR_MERCURY_ISA_VERSION
	.align		4
        /*0060*/ 	.byte	0x03, 0x5f
        /*0062*/ 	.short	0x0101


	//----- nvinfo : EIATTR_VRC_CTA_INIT_COUNT
	.align		4
        /*0064*/ 	.byte	0x02, 0x4a
	.zero		1
	.zero		1


	//----- nvinfo : EIATTR_EXIT_INSTR_OFFSETS
	.align		4
        /*0068*/ 	.byte	0x04, 0x1c
        /*006a*/ 	.short	(.L_19 - .L_18)


	//   ....[0]....
.L_18:
        /*006c*/ 	.word	0x00000070


	//   ....[1]....
        /*0070*/ 	.word	0x00001300


	//----- nvinfo : EIATTR_CRS_STACK_SIZE
	.align		4
.L_19:
        /*0074*/ 	.byte	0x04, 0x1e
        /*0076*/ 	.short	(.L_21 - .L_20)
.L_20:
        /*0078*/ 	.word	0x00000000


	//----- nvinfo : EIATTR_CBANK_PARAM_SIZE
	.align		4
.L_21:
        /*007c*/ 	.byte	0x03, 0x19
        /*007e*/ 	.short	0x001c


	//----- nvinfo : EIATTR_PARAM_CBANK
	.align		4
        /*0080*/ 	.byte	0x04, 0x0a
        /*0082*/ 	.short	(.L_23 - .L_22)
	.align		4
.L_22:
        /*0084*/ 	.word	index@(.nv.constant0.compute_degrees)
        /*0088*/ 	.short	0x0380
        /*008a*/ 	.short	0x001c


	//----- nvinfo : EIATTR_SW_WAR
	.align		4
.L_23:
        /*008c*/ 	.byte	0x04, 0x36
        /*008e*/ 	.short	(.L_25 - .L_24)
.L_24:
        /*0090*/ 	.word	0x00000008
.L_25:


//--------------------- .nv.callgraph             --------------------------
	.section	.nv.callgraph,"",@"SHT_CUDA_CALLGRAPH"
	.align	4
	.sectionentsize	8
	.align		4
        /*0000*/ 	.word	0x00000000
	.align		4
        /*0004*/ 	.word	0xffffffff
	.align		4
        /*0008*/ 	.word	0x00000000
	.align		4
        /*000c*/ 	.word	0xfffffffe
	.align		4
        /*0010*/ 	.word	0x00000000
	.align		4
        /*0014*/ 	.word	0xfffffffd
	.align		4
        /*0018*/ 	.word	0x00000000
	.align		4
        /*001c*/ 	.word	0xfffffffc


//--------------------- .text.compute_degrees     --------------------------
	.section	.text.compute_degrees,"ax",@progbits
	.align	128
        .global         compute_degrees
        .type           compute_degrees,@function
        .size           compute_degrees,(.L_x_14 - compute_degrees)
        .other          compute_degrees,@"STO_CUDA_ENTRY STV_DEFAULT"
compute_degrees:
.text.compute_degrees:
[----:B------:R-:W-:Y:S01]  /*0000*/  LDC R1, c[0x0][0x37c] ;  /* 0x0000df00ff017b82 */ /* 0x000fe20000000800 */
[----:B------:R-:W0:Y:S07]  /*0010*/  S2R R3, SR_CTAID.X ;  /* 0x0000000000037919 */ /* 0x000e2e0000002500 */
[----:B------:R-:W1:Y:S01]  /*0020*/  LDC R2, c[0x0][0x38c] ;  /* 0x0000e300ff027b82 */ /* 0x000e620000000800 */
[----:B------:R-:W0:Y:S01]  /*0030*/  LDCU UR4, c[0x0][0x360] ;  /* 0x00006c00ff0477ac */ /* 0x000e220008000800 */
[----:B------:R-:W0:Y:S02]  /*0040*/  S2R R0, SR_TID.X ;  /* 0x0000000000007919 */ /* 0x000e240000002100 */
[----:B0-----:R-:W-:-:S05]  /*0050*/  IMAD R3, R3, UR4, R0 ;  /* 0x0000000403037c24 */ /* 0x001fca000f8e0200 */
[----:B-1----:R-:W-:-:S13]  /*0060*/  ISETP.GE.AND P0, PT, R3, R2, PT ;  /* 0x000000020300720c */ /* 0x002fda0003f06270 */
[----:B------:R-:W-:Y:S05]  /*0070*/  @P0 EXIT ;  /* 0x000000000000094d */ /* 0x000fea0003800000 */
[----:B------:R-:W0:Y:S01]  /*0080*/  LDCU UR6, c[0x0][0x388] ;  /* 0x00007100ff0677ac */ /* 0x000e220008000800 */
[----:B------:R-:W1:Y:S01]  /*0090*/  LDCU.64 UR10, c[0x0][0x358] ;  /* 0x00006b00ff0a77ac */ /* 0x000e620008000a00 */
[----:B0-----:R-:W-:-:S09]  /*00a0*/  UISETP.GE.AND UP0, UPT, UR6, 0x1, UPT ;  /* 0x000000010600788c */ /* 0x001fd2000bf06270 */
[----:B-1----:R-:W-:Y:S05]  /*00b0*/  BRA.U !UP0, `(.L_x_0) ;  /* 0x0000000908b47547 */ /* 0x002fea000b800000 */
[----:B------:R-:W-:Y:S01]  /*00c0*/  UISETP.GE.U32.AND UP1, UPT, UR6, 0x10, UPT ;  /* 0x000000100600788c */ /* 0x000fe2000bf26070 */
[----:B------:R-:W-:Y:S01]  /*00d0*/  HFMA2 R5, -RZ, RZ, 0, 0 ;  /* 0x00000000ff057431 */ /* 0x000fe200000001ff */
[----:B------:R-:W-:-:S04]  /*00e0*/  ULOP3.LUT UR7, UR6, 0xf, URZ, 0xc0, !UPT ;  /* 0x0000000f06077892 */ /* 0x000fc8000f8ec0ff */
[----:B------:R-:W-:-:S03]  /*00f0*/  UISETP.NE.AND UP2, UPT, UR7, URZ, UPT ;  /* 0x000000ff0700728c */ /* 0x000fc6000bf45270 */
[----:B------:R-:W-:Y:S08]  /*0100*/  BRA.U !UP1, `(.L_x_1) ;  /* 0x0000000509347547 */ /* 0x000ff0000b800000 */
[----:B------:R-:W0:Y:S01]  /*0110*/  S2UR UR5, SR_CgaCtaId ;  /* 0x00000000000579c3 */ /* 0x000e220000008800 */
[----:B------:R-:W-:Y:S01]  /*0120*/  ULOP3.LUT UR8, UR6, 0x7ffffff0, URZ, 0xc0, !UPT ;  /* 0x7ffffff006087892 */ /* 0x000fe2000f8ec0ff */
[----:B------:R-:W-:Y:S01]  /*0130*/  MOV R4, RZ ;  /* 0x000000ff00047202 */ /* 0x000fe20000000f00 */
[----:B------:R-:W-:-:S04]  /*0140*/  UMOV UR4, 0x400 ;  /* 0x0000040000047882 */ /* 0x000fc80000000000 */
[----:B------:R-:W-:Y:S01]  /*0150*/  MOV R5, UR8 ;  /* 0x0000000800057c02 */ /* 0x000fe20008000f00 */
[----:B0-----:R-:W-:-:S12]  /*0160*/  ULEA UR4, UR5, UR4, 0x18 ;  /* 0x0000000405047291 */ /* 0x001fd8000f8ec0ff */
.L_x_2:
[----:B0-----:R-:W0:Y:S02]  /*0170*/  LDC.64 R28, c[0x0][0x380] ;  /* 0x0000e000ff1c7b82 */ /* 0x001e240000000a00 */
[----:B0-----:R-:W-:-:S05]  /*0180*/  IMAD.WIDE.U32 R28, R4, 0x8, R28 ;  /* 0x00000008041c7825 */ /* 0x001fca00078e001c */
[----:B------:R-:W2:Y:S04]  /*0190*/  LDG.E.64 R6, desc[UR10][R28.64] ;  /* 0x0000000a1c067981 */ /* 0x000ea8000c1e1b00 */
[----:B------:R-:W3:Y:S04]  /*01a0*/  LDG.E.64 R10, desc[UR10][R28.64+0x38] ;  /* 0x0000380a1c0a7981 */ /* 0x000ee8000c1e1b00 */
[----:B------:R-:W4:Y:S04]  /*01b0*/  LDG.E.64 R8, desc[UR10][R28.64+0x48] ;  /* 0x0000480a1c087981 */ /* 0x000f28000c1e1b00 */
[----:B------:R-:W5:Y:S04]  /*01c0*/  LDG.E.64 R20, desc[UR10][R28.64+0x8] ;  /* 0x0000080a1c147981 */ /* 0x000f68000c1e1b00 */
[----:B------:R-:W5:Y:S04]  /*01d0*/  LDG.E.64 R22, desc[UR10][R28.64+0x18] ;  /* 0x0000180a1c167981 */ /* 0x000f68000c1e1b00 */
[----:B------:R-:W5:Y:S04]  /*01e0*/  LDG.E.64 R14, desc[UR10][R28.64+0x28] ;  /* 0x0000280a1c0e7981 */ /* 0x000f68000c1e1b00 */
[----:B------:R-:W5:Y:S04]  /*01f0*/  LDG.E.64 R16, desc[UR10][R28.64+0x30] ;  /* 0x0000300a1c107981 */ /* 0x000f68000c1e1b00 */
[----:B------:R-:W5:Y:S04]  /*0200*/  LDG.E.64 R18, desc[UR10][R28.64+0x40] ;  /* 0x0000400a1c127981 */ /* 0x000f68000c1e1b00 */
[----:B------:R-:W5:Y:S04]  /*0210*/  LDG.E.64 R12, desc[UR10][R28.64+0x50] ;  /* 0x0000500a1c0c7981 */ /* 0x000f68000c1e1b00 */
[----:B------:R-:W5:Y:S04]  /*0220*/  LDG.E.64 R26, desc[UR10][R28.64+0x20] ;  /* 0x0000200a1c1a7981 */ /* 0x000f68000c1e1b00 */
[----:B------:R-:W5:Y:S01]  /*0230*/  LDG.E.64 R24, desc[UR10][R28.64+0x10] ;  /* 0x0000100a1c187981 */ /* 0x000f62000c1e1b00 */
[----:B--2---:R-:W-:-:S04]  /*0240*/  IMAD.WIDE R6, R3, 0x4, R6 ;  /* 0x0000000403067825 */ /* 0x004fc800078e0206 */
[C---:B---3--:R-:W-:Y:S02]  /*0250*/  IMAD.WIDE R10, R3.reuse, 0x4, R10 ;  /* 0x00000004030a7825 */ /* 0x048fe400078e020a */
[----:B------:R-:W2:Y:S02]  /*0260*/  LDG.E R7, desc[UR10][R6.64] ;  /* 0x0000000a06077981 */ /* 0x000ea4000c1e1900 */
[C---:B----4-:R-:W-:Y:S02]  /*0270*/  IMAD.WIDE R8, R3.reuse, 0x4, R8 ;  /* 0x0000000403087825 */ /* 0x050fe400078e0208 */
[----:B------:R-:W3:Y:S02]  /*0280*/  LDG.E R11, desc[UR10][R10.64] ;  /* 0x0000000a0a0b7981 */ /* 0x000ee4000c1e1900 */
[C---:B-----5:R-:W-:Y:S02]  /*0290*/  IMAD.WIDE R20, R3.reuse, 0x4, R20 ;  /* 0x0000000403147825 */ /* 0x060fe400078e0214 */
[----:B------:R-:W4:Y:S02]  /*02a0*/  LDG.E R9, desc[UR10][R8.64] ;  /* 0x0000000a08097981 */ /* 0x000f24000c1e1900 */
[----:B------:R-:W-:-:S02]  /*02b0*/  IMAD.WIDE R22, R3, 0x4, R22 ;  /* 0x0000000403167825 */ /* 0x000fc400078e0216 */
[----:B------:R-:W5:Y:S02]  /*02c0*/  LDG.E R6, desc[UR10][R20.64] ;  /* 0x0000000a14067981 */ /* 0x000f64000c1e1900 */
[C---:B------:R-:W-:Y:S02]  /*02d0*/  IMAD.WIDE R14, R3.reuse, 0x4, R14 ;  /* 0x00000004030e7825 */ /* 0x040fe400078e020e */
[----:B------:R-:W3:Y:S02]  /*02e0*/  LDG.E R23, desc[UR10][R22.64] ;  /* 0x0000000a16177981 */ /* 0x000ee4000c1e1900 */
[----:B------:R-:W-:-:S04]  /*02f0*/  IMAD.WIDE R16, R3, 0x4, R16 ;  /* 0x0000000403107825 */ /* 0x000fc800078e0210 */
[C---:B------:R-:W-:Y:S01]  /*0300*/  IMAD.WIDE R18, R3.reuse, 0x4, R18 ;  /* 0x0000000403127825 */ /* 0x040fe200078e0212 */
[----:B------:R0:W4:Y:S03]  /*0310*/  LDG.E R21, desc[UR10][R14.64] ;  /* 0x0000000a0e157981 */ /* 0x000126000c1e1900 */
[C---:B------:R-:W-:Y:S01]  /*0320*/  IMAD.WIDE R12, R3.reuse, 0x4, R12 ;  /* 0x00000004030c7825 */ /* 0x040fe200078e020c */
[----:B------:R1:W4:Y:S03]  /*0330*/  LDG.E R20, desc[UR10][R16.64] ;  /* 0x0000000a10147981 */ /* 0x000326000c1e1900 */
[C---:B------:R-:W-:Y:S01]  /*0340*/  IMAD.WIDE R26, R3.reuse, 0x4, R26 ;  /* 0x00000004031a7825 */ /* 0x040fe200078e021a */
[----:B------:R1:W4:Y:S04]  /*0350*/  LDG.E R10, desc[UR10][R18.64] ;  /* 0x0000000a120a7981 */ /* 0x000328000c1e1900 */
[----:B------:R1:W4:Y:S04]  /*0360*/  LDG.E R8, desc[UR10][R12.64] ;  /* 0x0000000a0c087981 */ /* 0x000328000c1e1900 */
[----:B------:R1:W4:Y:S04]  /*0370*/  LDG.E R22, desc[UR10][R26.64] ;  /* 0x0000000a1a167981 */ /* 0x000328000c1e1900 */
[----:B------:R-:W0:Y:S04]  /*0380*/  LDG.E.64 R14, desc[UR10][R28.64+0x60] ;  /* 0x0000600a1c0e7981 */ /* 0x000e28000c1e1b00 */
[----:B------:R-:W1:Y:S04]  /*0390*/  LDG.E.64 R16, desc[UR10][R28.64+0x68] ;  /* 0x0000680a1c107981 */ /* 0x000e68000c1e1b00 */
[----:B------:R-:W2:Y:S04]  /*03a0*/  LDG.E.64 R18, desc[UR10][R28.64+0x70] ;  /* 0x0000700a1c127981 */ /* 0x000ea8000c1e1b00 */
[----:B------:R-:W5:Y:S04]  /*03b0*/  LDG.E.64 R12, desc[UR10][R28.64+0x78] ;  /* 0x0000780a1c0c7981 */ /* 0x000f68000c1e1b00 */
[----:B------:R-:W3:Y:S01]  /*03c0*/  LDG.E.64 R26, desc[UR10][R28.64+0x58] ;  /* 0x0000580a1c1a7981 */ /* 0x000ee2000c1e1b00 */
[----:B------:R-:W-:-:S06]  /*03d0*/  IMAD.WIDE R24, R3, 0x4, R24 ;  /* 0x0000000403187825 */ /* 0x000fcc00078e0218 */
[----:B------:R-:W4:Y:S01]  /*03e0*/  LDG.E R24, desc[UR10][R24.64] ;  /* 0x0000000a18187981 */ /* 0x000f22000c1e1900 */
[----:B0-----:R-:W-:-:S04]  /*03f0*/  IMAD.WIDE R14, R3, 0x4, R14 ;  /* 0x00000004030e7825 */ /* 0x001fc800078e020e */
[C---:B-1----:R-:W-:Y:S02]  /*0400*/  IMAD.WIDE R16, R3.reuse, 0x4, R16 ;  /* 0x0000000403107825 */ /* 0x042fe400078e0210 */
[----:B------:R-:W4:Y:S02]  /*0410*/  LDG.E R15, desc[UR10][R14.64] ;  /* 0x0000000a0e0f7981 */ /* 0x000f24000c1e1900 */
[C---:B--2---:R-:W-:Y:S02]  /*0420*/  IMAD.WIDE R18, R3.reuse, 0x4, R18 ;  /* 0x0000000403127825 */ /* 0x044fe400078e0212 */
[----:B------:R-:W2:Y:S02]  /*0430*/  LDG.E R17, desc[UR10][R16.64] ;  /* 0x0000000a10117981 */ /* 0x000ea4000c1e1900 */
[C---:B-----5:R-:W-:Y:S02]  /*0440*/  IMAD.WIDE R12, R3.reuse, 0x4, R12 ;  /* 0x00000004030c7825 */ /* 0x060fe400078e020c */
[----:B------:R-:W5:Y:S02]  /*0450*/  LDG.E R19, desc[UR10][R18.64] ;  /* 0x0000000a12137981 */ /* 0x000f64000c1e1900 */
[----:B---3--:R-:W-:-:S02]  /*0460*/  IMAD.WIDE R26, R3, 0x4, R26 ;  /* 0x00000004031a7825 */ /* 0x008fc400078e021a */
[----:B------:R-:W3:Y:S04]  /*0470*/  LDG.E R13, desc[UR10][R12.64] ;  /* 0x0000000a0c0d7981 */ /* 0x000ee8000c1e1900 */
[----:B------:R-:W3:Y:S01]  /*0480*/  LDG.E R25, desc[UR10][R26.64] ;  /* 0x0000000a1a197981 */ /* 0x000ee2000c1e1900 */
[----:B------:R-:W-:-:S05]  /*0490*/  IMAD R28, R0, UR6, R4 ;  /* 0x00000006001c7c24 */ /* 0x000fca000f8e0204 */
[----:B------:R-:W-:Y:S02]  /*04a0*/  LEA R28, R28, UR4, 0x2 ;  /* 0x000000041c1c7c11 */ /* 0x000fe4000f8e10ff */
[----:B------:R-:W-:-:S03]  /*04b0*/  IADD3 R4, PT, PT, R4, 0x10, RZ ;  /* 0x0000001004047810 */ /* 0x000fc60007ffe0ff */
[----:B------:R0:W-:Y:S04]  /*04c0*/  STS [R28], R7 ;  /* 0x000000071c007388 */ /* 0x0001e80000000800 */
[----:B------:R0:W-:Y:S04]  /*04d0*/  STS [R28+0x4], R6 ;  /* 0x000004061c007388 */ /* 0x0001e80000000800 */
[----:B----4-:R0:W-:Y:S04]  /*04e0*/  STS [R28+0x8], R24 ;  /* 0x000008181c007388 */ /* 0x0101e80000000800 */
[----:B------:R0:W-:Y:S04]  /*04f0*/  STS [R28+0xc], R23 ;  /* 0x00000c171c007388 */ /* 0x0001e80000000800 */
[----:B------:R0:W-:Y:S04]  /*0500*/  STS [R28+0x10], R22 ;  /* 0x000010161c007388 */ /* 0x0001e80000000800 */
[----:B------:R0:W-:Y:S04]  /*0510*/  STS [R28+0x14], R21 ;  /* 0x000014151c007388 */ /* 0x0001e80000000800 */
[----:B------:R0:W-:Y:S04]  /*0520*/  STS [R28+0x18], R20 ;  /* 0x000018141c007388 */ /* 0x0001e80000000800 */
[----:B------:R0:W-:Y:S04]  /*0530*/  STS [R28+0x1c], R11 ;  /* 0x00001c0b1c007388 */ /* 0x0001e80000000800 */
[----:B------:R0:W-:Y:S04]  /*0540*/  STS [R28+0x20], R10 ;  /* 0x0000200a1c007388 */ /* 0x0001e80000000800 */
[----:B------:R0:W-:Y:S04]  /*0550*/  STS [R28+0x24], R9 ;  /* 0x000024091c007388 */ /* 0x0001e80000000800 */
[----:B------:R0:W-:Y:S01]  /*0560*/  STS [R28+0x28], R8 ;  /* 0x000028081c007388 */ /* 0x0001e20000000800 */
[----:B------:R-:W-:-:S03]  /*0570*/  ISETP.NE.AND P0, PT, R4, R5, PT ;  /* 0x000000050400720c */ /* 0x000fc60003f05270 */
[----:B------:R0:W-:Y:S04]  /*0580*/  STS [R28+0x30], R15 ;  /* 0x0000300f1c007388 */ /* 0x0001e80000000800 */
[----:B--2---:R0:W-:Y:S04]  /*0590*/  STS [R28+0x34], R17 ;  /* 0x000034111c007388 */ /* 0x0041e80000000800 */
[----:B-----5:R0:W-:Y:S04]  /*05a0*/  STS [R28+0x38], R19 ;  /* 0x000038131c007388 */ /* 0x0201e80000000800 */
[----:B---3--:R0:W-:Y:S04]  /*05b0*/  STS [R28+0x3c], R13 ;  /* 0x00003c0d1c007388 */ /* 0x0081e80000000800 */
[----:B------:R0:W-:Y:S01]  /*05c0*/  STS [R28+0x2c], R25 ;  /* 0x00002c191c007388 */ /* 0x0001e20000000800 */
[----:B------:R-:W-:Y:S05]  /*05d0*/  @P0 BRA `(.L_x_2) ;  /* 0xfffffff800e40947 */ /* 0x000fea000383ffff */
.L_x_1:
[----:B------:R-:W-:Y:S05]  /*05e0*/  BRA.U !UP2, `(.L_x_0) ;  /* 0x000000050a687547 */ /* 0x000fea000b800000 */
[----:B------:R-:W-:Y:S02]  /*05f0*/  UISETP.GE.U32.AND UP1, UPT, UR7, 0x8, UPT ;  /* 0x000000080700788c */ /* 0x000fe4000bf26070 */
[----:B------:R-:W-:-:S04]  /*0600*/  ULOP3.LUT UR8, UR6, 0x7, URZ, 0xc0, !UPT ;  /* 0x0000000706087892 */ /* 0x000fc8000f8ec0ff */
[----:B------:R-:W-:-:S03]  /*0610*/  UISETP.NE.AND UP2, UPT, UR8, URZ, UPT ;  /* 0x000000ff0800728c */ /* 0x000fc6000bf45270 */
[----:B------:R-:W-:Y:S08]  /*0620*/  BRA.U !UP1, `(.L_x_3) ;  /* 0x0000000109a07547 */ /* 0x000ff0000b800000 */
        /* <DEDUP_REMOVED lines=9> */
[----:B------:R-:W5:Y:S01]  /*06c0*/  LDG.E.64 R16, desc[UR10][R18.64+0x10] ;  /* 0x0000100a12107981 */ /* 0x000f62000c1e1b00 */
[----:B------:R-:W0:Y:S01]  /*06d0*/  S2UR UR5, SR_CgaCtaId ;  /* 0x00000000000579c3 */ /* 0x000e220000008800 */
        /* <DEDUP_REMOVED lines=10> */
[----:B------:R-:W5:Y:S02]  /*0780*/  LDG.E R6, desc[UR10][R6.64] ;  /* 0x0000000a06067981 */ /* 0x000f64000c1e1900 */
[C---:B------:R-:W-:Y:S02]  /*0790*/  IMAD.WIDE R22, R3.reuse, 0x4, R22 ;  /* 0x0000000403167825 */ /* 0x040fe400078e0216 */
[----:B------:R-:W5:Y:S02]  /*07a0*/  LDG.E R4, desc[UR10][R20.64] ;  /* 0x0000000a14047981 */ /* 0x000f64000c1e1900 */
[----:B------:R-:W-:-:S02]  /*07b0*/  IMAD.WIDE R24, R3, 0x4, R16 ;  /* 0x0000000403187825 */ /* 0x000fc400078e0210 */
[----:B------:R-:W5:Y:S04]  /*07c0*/  LDG.E R16, desc[UR10][R22.64] ;  /* 0x0000000a16107981 */ /* 0x000f68000c1e1900 */
[----:B------:R-:W5:Y:S01]  /*07d0*/  LDG.E R17, desc[UR10][R24.64] ;  /* 0x0000000a18117981 */ /* 0x000f62000c1e1900 */
[----:B------:R-:W-:Y:S01]  /*07e0*/  UMOV UR4, 0x400 ;  /* 0x0000040000047882 */ /* 0x000fe20000000000 */
[----:B------:R-:W-:Y:S01]  /*07f0*/  IMAD R18, R0, UR6, R5 ;  /* 0x0000000600127c24 */ /* 0x000fe2000f8e0205 */
[----:B0-----:R-:W-:-:S06]  /*0800*/  ULEA UR4, UR5, UR4, 0x18 ;  /* 0x0000000405047291 */ /* 0x001fcc000f8ec0ff */
[----:B------:R-:W-:Y:S02]  /*0810*/  LEA R19, R18, UR4, 0x2 ;  /* 0x0000000412137c11 */ /* 0x000fe4000f8e10ff */
[----:B------:R-:W-:-:S03]  /*0820*/  IADD3 R5, PT, PT, R5, 0x8, RZ ;  /* 0x0000000805057810 */ /* 0x000fc60007ffe0ff */
[----:B--2---:R1:W-:Y:S04]  /*0830*/  STS [R19+0xc], R12 ;  /* 0x00000c0c13007388 */ /* 0x0043e80000000800 */
[----:B---3--:R1:W-:Y:S04]  /*0840*/  STS [R19+0x10], R14 ;  /* 0x0000100e13007388 */ /* 0x0083e80000000800 */
[----:B----4-:R1:W-:Y:S04]  /*0850*/  STS [R19+0x14], R10 ;  /* 0x0000140a13007388 */ /* 0x0103e80000000800 */
[----:B-----5:R1:W-:Y:S04]  /*0860*/  STS [R19+0x18], R8 ;  /* 0x0000180813007388 */ /* 0x0203e80000000800 */
[----:B------:R1:W-:Y:S04]  /*0870*/  STS [R19+0x1c], R6 ;  /* 0x00001c0613007388 */ /* 0x0003e80000000800 */
[----:B------:R1:W-:Y:S04]  /*0880*/  STS [R19], R4 ;  /* 0x0000000413007388 */ /* 0x0003e80000000800 */
[----:B------:R1:W-:Y:S04]  /*0890*/  STS [R19+0x4], R16 ;  /* 0x0000041013007388 */ /* 0x0003e80000000800 */
[----:B------:R1:W-:Y:S02]  /*08a0*/  STS [R19+0x8], R17 ;  /* 0x0000081113007388 */ /* 0x0003e40000000800 */
.L_x_3:
[----:B------:R-:W-:Y:S05]  /*08b0*/  BRA.U !UP2, `(.L_x_0) ;  /* 0x000000010ab47547 */ /* 0x000fea000b800000 */
[----:B------:R-:W-:Y:S02]  /*08c0*/  UISETP.GE.U32.AND UP1, UPT, UR8, 0x4, UPT ;  /* 0x000000040800788c */ /* 0x000fe4000bf26070 */
[----:B------:R-:W-:-:S04]  /*08d0*/  ULOP3.LUT UR7, UR6, 0x3, URZ, 0xc0, !UPT ;  /* 0x0000000306077892 */ /* 0x000fc8000f8ec0ff */
[----:B------:R-:W-:-:S03]  /*08e0*/  UISETP.NE.AND UP2, UPT, UR7, URZ, UPT ;  /* 0x000000ff0700728c */ /* 0x000fc6000bf45270 */
[----:B------:R-:W-:Y:S08]  /*08f0*/  BRA.U !UP1, `(.L_x_4) ;  /* 0x0000000109607547 */ /* 0x000ff0000b800000 */
[----:B01----:R-:W0:Y:S02]  /*0900*/  LDC.64 R6, c[0x0][0x380] ;  /* 0x0000e000ff067b82 */ /* 0x003e240000000a00 */
[----:B0-----:R-:W-:-:S05]  /*0910*/  IMAD.WIDE.U32 R6, R5, 0x8, R6 ;  /* 0x0000000805067825 */ /* 0x001fca00078e0006 */
[----:B------:R-:W2:Y:S04]  /*0920*/  LDG.E.64 R8, desc[UR10][R6.64] ;  /* 0x0000000a06087981 */ /* 0x000ea8000c1e1b00 */
[----:B------:R-:W3:Y:S04]  /*0930*/  LDG.E.64 R10, desc[UR10][R6.64+0x8] ;  /* 0x0000080a060a7981 */ /* 0x000ee8000c1e1b00 */
[----:B------:R-:W4:Y:S04]  /*0940*/  LDG.E.64 R12, desc[UR10][R6.64+0x10] ;  /* 0x0000100a060c7981 */ /* 0x000f28000c1e1b00 */
[----:B------:R-:W5:Y:S01]  /*0950*/  LDG.E.64 R14, desc[UR10][R6.64+0x18] ;  /* 0x0000180a060e7981 */ /* 0x000f62000c1e1b00 */
[----:B------:R-:W0:Y:S01]  /*0960*/  S2UR UR5, SR_CgaCtaId ;  /* 0x00000000000579c3 */ /* 0x000e220000008800 */
[----:B--2---:R-:W-:-:S04]  /*0970*/  IMAD.WIDE R8, R3, 0x4, R8 ;  /* 0x0000000403087825 */ /* 0x004fc800078e0208 */
[C---:B---3--:R-:W-:Y:S02]  /*0980*/  IMAD.WIDE R10, R3.reuse, 0x4, R10 ;  /* 0x00000004030a7825 */ /* 0x048fe400078e020a */
[----:B------:R-:W2:Y:S02]  /*0990*/  LDG.E R8, desc[UR10][R8.64] ;  /* 0x0000000a08087981 */ /* 0x000ea4000c1e1900 */
[C---:B----4-:R-:W-:Y:S02]  /*09a0*/  IMAD.WIDE R12, R3.reuse, 0x4, R12 ;  /* 0x00000004030c7825 */ /* 0x050fe400078e020c */
[----:B------:R-:W3:Y:S02]  /*09b0*/  LDG.E R10, desc[UR10][R10.64] ;  /* 0x0000000a0a0a7981 */ /* 0x000ee4000c1e1900 */
[----:B-----5:R-:W-:Y:S02]  /*09c0*/  IMAD.WIDE R14, R3, 0x4, R14 ;  /* 0x00000004030e7825 */ /* 0x020fe400078e020e */
[----:B------:R-:W4:Y:S04]  /*09d0*/  LDG.E R12, desc[UR10][R12.64] ;  /* 0x0000000a0c0c7981 */ /* 0x000f28000c1e1900 */
[----:B------:R-:W5:Y:S01]  /*09e0*/  LDG.E R14, desc[UR10][R14.64] ;  /* 0x0000000a0e0e7981 */ /* 0x000f62000c1e1900 */
[----:B------:R-:W-:Y:S01]  /*09f0*/  UMOV UR4, 0x400 ;  /* 0x0000040000047882 */ /* 0x000fe20000000000 */
[----:B------:R-:W-:Y:S01]  /*0a00*/  IMAD R4, R0, UR6, R5 ;  /* 0x0000000600047c24 */ /* 0x000fe2000f8e0205 */
[----:B0-----:R-:W-:-:S06]  /*0a10*/  ULEA UR4, UR5, UR4, 0x18 ;  /* 0x0000000405047291 */ /* 0x001fcc000f8ec0ff */
[----:B------:R-:W-:Y:S02]  /*0a20*/  LEA R7, R4, UR4, 0x2 ;  /* 0x0000000404077c11 */ /* 0x000fe4000f8e10ff */
[----:B------:R-:W-:-:S03]  /*0a30*/  IADD3 R5, PT, PT, R5, 0x4, RZ ;  /* 0x0000000405057810 */ /* 0x000fc60007ffe0ff */
[----:B--2---:R2:W-:Y:S04]  /*0a40*/  STS [R7], R8 ;  /* 0x0000000807007388 */ /* 0x0045e80000000800 */
[----:B---3--:R2:W-:Y:S04]  /*0a50*/  STS [R7+0x4], R10 ;  /* 0x0000040a07007388 */ /* 0x0085e80000000800 */
[----:B----4-:R2:W-:Y:S04]  /*0a60*/  STS [R7+0x8], R12 ;  /* 0x0000080c07007388 */ /* 0x0105e80000000800 */
[----:B-----5:R2:W-:Y:S02]  /*0a70*/  STS [R7+0xc], R14 ;  /* 0x00000c0e07007388 */ /* 0x0205e40000000800 */
.L_x_4:
[----:B------:R-:W-:Y:S05]  /*0a80*/  BRA.U !UP2, `(.L_x_0) ;  /* 0x000000010a407547 */ /* 0x000fea000b800000 */
[----:B------:R-:W3:Y:S01]  /*0a90*/  S2UR UR5, SR_CgaCtaId ;  /* 0x00000000000579c3 */ /* 0x000ee20000008800 */
[----:B------:R-:W-:-:S07]  /*0aa0*/  UMOV UR4, 0x400 ;  /* 0x0000040000047882 */ /* 0x000fce0000000000 */
[----:B012---:R-:W0:Y:S01]  /*0ab0*/  LDC.64 R10, c[0x0][0x380] ;  /* 0x0000e000ff0a7b82 */ /* 0x007e220000000a00 */
[----:B---3--:R-:W-:-:S03]  /*0ac0*/  ULEA UR5, UR5, UR4, 0x18 ;  /* 0x0000000405057291 */ /* 0x008fc6000f8ec0ff */
[----:B------:R-:W-:-:S09]  /*0ad0*/  UMOV UR4, URZ ;  /* 0x000000ff00047c82 */ /* 0x000fd20008000000 */
.L_x_5:
[----:B0-----:R-:W-:-:S06]  /*0ae0*/  IMAD.WIDE.U32 R6, R5, 0x8, R10 ;  /* 0x0000000805067825 */ /* 0x001fcc00078e000a */
[----:B------:R-:W2:Y:S01]  /*0af0*/  LDG.E.64 R6, desc[UR10][R6.64] ;  /* 0x0000000a06067981 */ /* 0x000ea2000c1e1b00 */
[----:B------:R-:W-:Y:S02]  /*0b00*/  IMAD R4, R0, UR6, R5 ;  /* 0x0000000600047c24 */ /* 0x000fe4000f8e0205 */
[----:B--23--:R-:W-:-:S06]  /*0b10*/  IMAD.WIDE R8, R3, 0x4, R6 ;  /* 0x0000000403087825 */ /* 0x00cfcc00078e0206 */
[----:B------:R-:W2:Y:S01]  /*0b20*/  LDG.E R8, desc[UR10][R8.64] ;  /* 0x0000000a08087981 */ /* 0x000ea2000c1e1900 */
[----:B------:R-:W-:Y:S01]  /*0b30*/  LEA R13, R4, UR5, 0x2 ;  /* 0x00000005040d7c11 */ /* 0x000fe2000f8e10ff */
[----:B------:R-:W-:Y:S01]  /*0b40*/  UIADD3 UR4, UPT, UPT, UR4, 0x1, URZ ;  /* 0x0000000104047890 */ /* 0x000fe2000fffe0ff */
[----:B------:R-:W-:-:S03]  /*0b50*/  IADD3 R5, PT, PT, R5, 0x1, RZ ;  /* 0x0000000105057810 */ /* 0x000fc60007ffe0ff */
[----:B------:R-:W-:Y:S01]  /*0b60*/  UISETP.NE.AND UP1, UPT, UR4, UR7, UPT ;  /* 0x000000070400728c */ /* 0x000fe2000bf25270 */
[----:B--2---:R3:W-:Y:S08]  /*0b70*/  STS [R13], R8 ;  /* 0x000000080d007388 */ /* 0x0047f00000000800 */
[----:B------:R-:W-:Y:S05]  /*0b80*/  BRA.U UP1, `(.L_x_5) ;  /* 0xfffffffd01d47547 */ /* 0x000fea000b83ffff */
.L_x_0:
[----:B------:R-:W-:Y:S01]  /*0b90*/  ISETP.GE.AND P0, PT, R2, 0x1, PT ;  /* 0x000000010200780c */ /* 0x000fe20003f06270 */
[----:B-1----:R-:W-:-:S12]  /*0ba0*/  HFMA2 R4, -RZ, RZ, 0, 0 ;  /* 0x00000000ff047431 */ /* 0x002fd800000001ff */
[----:B------:R-:W-:Y:S05]  /*0bb0*/  @!P0 BRA `(.L_x_6) ;  /* 0x0000000400c48947 */ /* 0x000fea0003800000 */
[----:B------:R-:W-:Y:S05]  /*0bc0*/  BRA.U !UP0, `(.L_x_7) ;  /* 0x0000000508b47547 */ /* 0x000fea000b800000 */
[----:B------:R-:W1:Y:S01]  /*0bd0*/  S2UR UR5, SR_CgaCtaId ;  /* 0x00000000000579c3 */ /* 0x000e620000008800 */
[----:B------:R-:W-:Y:S01]  /*0be0*/  UMOV UR4, 0x400 ;  /* 0x0000040000047882 */ /* 0x000fe20000000000 */
[----:B------:R-:W-:Y:S02]  /*0bf0*/  IMAD R2, R0, UR6, RZ ;  /* 0x0000000600027c24 */ /* 0x000fe4000f8e02ff */
[----:B------:R-:W-:Y:S01]  /*0c00*/  HFMA2 R4, -RZ, RZ, 0, 0 ;  /* 0x00000000ff047431 */ /* 0x000fe200000001ff */
[----:B------:R-:W-:Y:S01]  /*0c10*/  MOV R0, RZ ;  /* 0x000000ff00007202 */ /* 0x000fe20000000f00 */
[----:B------:R-:W-:Y:S02]  /*0c20*/  UIADD3 UR6, UPT, UPT, -UR6, URZ, URZ ;  /* 0x000000ff06067290 */ /* 0x000fe4000fffe1ff */
[----:B-1----:R-:W-:-:S06]  /*0c30*/  ULEA UR4, UR5, UR4, 0x18 ;  /* 0x0000000405047291 */ /* 0x002fcc000f8ec0ff */
[----:B------:R-:W-:-:S07]  /*0c40*/  LEA R2, R2, UR4, 0x2 ;  /* 0x0000000402027c11 */ /* 0x000fce000f8e10ff */
.L_x_12:
[----:B------:R-:W-:Y:S01]  /*0c50*/  MOV R5, RZ ;  /* 0x000000ff00057202 */ /* 0x000fe20000000f00 */
[----:B------:R-:W1:Y:S01]  /*0c60*/  LDCU.64 UR8, c[0x0][0x380] ;  /* 0x00007000ff0877ac */ /* 0x000e620008000a00 */
[----:B0-----:R-:W-:Y:S01]  /*0c70*/  MOV R6, R2 ;  /* 0x0000000200067202 */ /* 0x001fe20000000f00 */
[----:B------:R-:W-:-:S06]  /*0c80*/  UMOV UR4, UR6 ;  /* 0x0000000600047c82 */ /* 0x000fcc0008000000 */
.L_x_11:
[----:B-12---:R-:W-:Y:S01]  /*0c90*/  MOV R10, UR8 ;  /* 0x00000008000a7c02 */ /* 0x006fe20008000f00 */
[----:B------:R-:W0:Y:S01]  /*0ca0*/  LDS R7, [R6] ;  /* 0x0000000006077984 */ /* 0x000e220000000800 */
[----:B------:R-:W-:-:S05]  /*0cb0*/  MOV R11, UR9 ;  /* 0x00000009000b7c02 */ /* 0x000fca0008000f00 */
[----:B---3--:R-:W2:Y:S02]  /*0cc0*/  LDG.E.64 R8, desc[UR10][R10.64] ;  /* 0x0000000a0a087981 */ /* 0x008ea4000c1e1b00 */
[----:B--2---:R-:W-:-:S06]  /*0cd0*/  IMAD.WIDE.U32 R8, R0, 0x4, R8 ;  /* 0x0000000400087825 */ /* 0x004fcc00078e0008 */
[----:B------:R-:W0:Y:S01]  /*0ce0*/  LDG.E R8, desc[UR10][R8.64] ;  /* 0x0000000a08087981 */ /* 0x000e22000c1e1900 */
[----:B------:R-:W-:Y:S01]  /*0cf0*/  UIADD3 UR4, UPT, UPT, UR4, 0x1, URZ ;  /* 0x0000000104047890 */ /* 0x000fe2000fffe0ff */
[----:B------:R-:W-:Y:S01]  /*0d00*/  BSSY.RECONVERGENT B0, `(.L_x_8) ;  /* 0x0000049000007945 */ /* 0x000fe20003800200 */
[----:B------:R-:W-:Y:S02]  /*0d10*/  MOV R12, 0x3f800000 ;  /* 0x3f800000000c7802 */ /* 0x000fe40000000f00 */
[----:B------:R-:W-:Y:S01]  /*0d20*/  UISETP.NE.AND UP1, UPT, UR4, URZ, UPT ;  /* 0x000000ff0400728c */ /* 0x000fe2000bf25270 */
[----:B0-----:R-:W-:-:S05]  /*0d30*/  FADD R7, R7, -R8 ;  /* 0x8000000807077221 */ /* 0x001fca0000000000 */
[----:B------:R-:W-:-:S13]  /*0d40*/  FSETP.NEU.AND P0, PT, R7, 1, PT ;  /* 0x3f8000000700780b */ /* 0x000fda0003f0d000 */
[----:B------:R-:W-:Y:S05]  /*0d50*/  @!P0 BRA `(.L_x_9) ;  /* 0x00000004000c8947 */ /* 0x000fea0003800000 */
[----:B------:R-:W-:-:S13]  /*0d60*/  FSETP.NAN.AND P0, PT, |R7|, |R7|, PT ;  /* 0x400000070700720b */ /* 0x000fda0003f08200 */
[----:B------:R-:W-:Y:S05]  /*0d70*/  @P0 BRA `(.L_x_10) ;  /* 0x0000000400000947 */ /* 0x000fea0003800000 */
[C---:B------:R-:W-:Y:S01]  /*0d80*/  FMUL R8, |R7|.reuse, 16777216 ;  /* 0x4b80000007087820 */ /* 0x040fe20000400200 */
[C---:B------:R-:W-:Y:S01]  /*0d90*/  FSETP.GEU.AND P0, PT, |R7|.reuse, 1.175494350822287508e-38, PT ;  /* 0x008000000700780b */ /* 0x040fe20003f0e200 */
[----:B------:R-:W-:Y:S01]  /*0da0*/  HFMA2 R16, -RZ, RZ, 0.771484375, 0.21533203125 ;  /* 0x3a2c32e4ff107431 */ /* 0x000fe200000001ff */
[----:B------:R-:W-:Y:S02]  /*0db0*/  FSETP.NEU.AND P3, PT, R7, RZ, PT ;  /* 0x000000ff0700720b */ /* 0x000fe40003f6d000 */
[----:B------:R-:W-:Y:S02]  /*0dc0*/  FSEL R8, R8, |R7|, !P0 ;  /* 0x4000000708087208 */ /* 0x000fe40004000000 */
[----:B------:R-:W-:Y:S02]  /*0dd0*/  FSEL R11, RZ, -24, P0 ;  /* 0xc1c00000ff0b7808 */ /* 0x000fe40000000000 */
[----:B------:R-:W-:-:S04]  /*0de0*/  IADD3 R9, PT, PT, R8, -0x3f3504f3, RZ ;  /* 0xc0cafb0d08097810 */ /* 0x000fc80007ffe0ff */
[----:B------:R-:W-:-:S04]  /*0df0*/  LOP3.LUT R9, R9, 0xff800000, RZ, 0xc0, !PT ;  /* 0xff80000009097812 */ /* 0x000fc800078ec0ff */
[----:B------:R-:W-:-:S05]  /*0e00*/  IADD3 R8, PT, PT, R8, -R9, RZ ;  /* 0x8000000908087210 */ /* 0x000fca0007ffe0ff */
[C---:B------:R-:W-:Y:S01]  /*0e10*/  FADD R13, R8.reuse, 1 ;  /* 0x3f800000080d7421 */ /* 0x040fe20000000000 */
[----:B------:R-:W-:Y:S01]  /*0e20*/  FADD R12, R8, -1 ;  /* 0xbf800000080c7421 */ /* 0x000fe20000000000 */
[----:B------:R-:W-:-:S03]  /*0e30*/  I2FP.F32.S32 R8, R9 ;  /* 0x0000000900087245 */ /* 0x000fc60000201400 */
[----:B------:R-:W-:Y:S01]  /*0e40*/  FADD R10, R12, R12 ;  /* 0x0000000c0c0a7221 */ /* 0x000fe20000000000 */
[----:B------:R-:W0:Y:S03]  /*0e50*/  MUFU.RCP R13, R13 ;  /* 0x0000000d000d7308 */ /* 0x000e260000001000 */
[----:B0-----:R-:W-:Y:S01]  /*0e60*/  FMUL R9, R13, R10 ;  /* 0x0000000a0d097220 */ /* 0x001fe20000400000 */
[----:B------:R-:W-:-:S03]  /*0e70*/  FFMA R10, R8, 1.1920928955078125e-07, R11 ;  /* 0x34000000080a7823 */ /* 0x000fc6000000000b */
[----:B------:R-:W-:Y:S01]  /*0e80*/  FADD R14, R12, -R9 ;  /* 0x800000090c0e7221 */ /* 0x000fe20000000000 */
[CC--:B------:R-:W-:Y:S01]  /*0e90*/  FMUL R11, R9.reuse, R9.reuse ;  /* 0x00000009090b7220 */ /* 0x0c0fe20000400000 */
[----:B------:R-:W-:Y:S02]  /*0ea0*/  FFMA R8, R9, 1.4426950216293334961, R10 ;  /* 0x3fb8aa3b09087823 */ /* 0x000fe4000000000a */
[----:B------:R-:W-:Y:S01]  /*0eb0*/  FADD R15, R14, R14 ;  /* 0x0000000e0e0f7221 */ /* 0x000fe20000000000 */
[C---:B------:R-:W-:Y:S01]  /*0ec0*/  FFMA R14, R11.reuse, R16, 0.0032181653659790754318 ;  /* 0x3b52e7db0b0e7423 */ /* 0x040fe20000000010 */
[----:B------:R-:W-:Y:S02]  /*0ed0*/  FADD R10, R10, -R8 ;  /* 0x800000080a0a7221 */ /* 0x000fe40000000000 */
[----:B------:R-:W-:Y:S01]  /*0ee0*/  FFMA R12, R12, -R9, R15 ;  /* 0x800000090c0c7223 */ /* 0x000fe2000000000f */
[----:B------:R-:W-:Y:S01]  /*0ef0*/  FFMA R14, R11, R14, 0.018033718690276145935 ;  /* 0x3c93bb730b0e7423 */ /* 0x000fe2000000000e */
[----:B------:R-:W-:-:S02]  /*0f00*/  FFMA R15, R9, 1.4426950216293334961, R10 ;  /* 0x3fb8aa3b090f7823 */ /* 0x000fc4000000000a */
[----:B------:R-:W-:Y:S01]  /*0f10*/  FMUL R12, R13, R12 ;  /* 0x0000000c0d0c7220 */ /* 0x000fe20000400000 */
[----:B------:R-:W-:-:S03]  /*0f20*/  FFMA R14, R11, R14, 0.12022458761930465698 ;  /* 0x3df6384f0b0e7423 */ /* 0x000fc6000000000e */
[----:B------:R-:W-:Y:S01]  /*0f30*/  FFMA R10, R12, 1.4426950216293334961, R15 ;  /* 0x3fb8aa3b0c0a7823 */ /* 0x000fe2000000000f */
[----:B------:R-:W-:-:S03]  /*0f40*/  FMUL R14, R11, R14 ;  /* 0x0000000e0b0e7220 */ /* 0x000fc60000400000 */
[----:B------:R-:W-:Y:S01]  /*0f50*/  FFMA R13, R9, 1.9251366722983220825e-08, R10 ;  /* 0x32a55e34090d7823 */ /* 0x000fe2000000000a */
[----:B------:R-:W-:-:S04]  /*0f60*/  FMUL R11, R14, 3 ;  /* 0x404000000e0b7820 */ /* 0x000fc80000400000 */
[----:B------:R-:W-:-:S04]  /*0f70*/  FFMA R11, R12, R11, R13 ;  /* 0x0000000b0c0b7223 */ /* 0x000fc8000000000d */
[----:B------:R-:W-:-:S04]  /*0f80*/  FFMA R11, R9, R14, R11 ;  /* 0x0000000e090b7223 */ /* 0x000fc8000000000b */
[----:B------:R-:W-:-:S04]  /*0f90*/  FADD R9, R8, R11 ;  /* 0x0000000b08097221 */ /* 0x000fc80000000000 */
[----:B------:R-:W-:Y:S01]  /*0fa0*/  FMUL R10, R9, 2 ;  /* 0x40000000090a7820 */ /* 0x000fe20000400000 */
[----:B------:R-:W-:-:S03]  /*0fb0*/  FADD R8, -R8, R9 ;  /* 0x0000000908087221 */ /* 0x000fc60000000100 */
[----:B------:R-:W0:Y:S01]  /*0fc0*/  FRND R13, R10 ;  /* 0x0000000a000d7307 */ /* 0x000e220000201000 */
[----:B------:R-:W-:Y:S01]  /*0fd0*/  FADD R8, R11, -R8 ;  /* 0x800000080b087221 */ /* 0x000fe20000000000 */
[----:B------:R-:W-:Y:S01]  /*0fe0*/  FFMA R9, R9, 2, -R10 ;  /* 0x4000000009097823 */ /* 0x000fe2000000080a */
[----:B------:R-:W-:Y:S02]  /*0ff0*/  MOV R11, 0x391fcb8e ;  /* 0x391fcb8e000b7802 */ /* 0x000fe40000000f00 */
[----:B------:R-:W-:Y:S01]  /*1000*/  FSETP.GT.AND P1, PT, |R10|, 152, PT ;  /* 0x431800000a00780b */ /* 0x000fe20003f24200 */
[----:B------:R-:W-:Y:S01]  /*1010*/  FFMA R9, R8, 2, R9 ;  /* 0x4000000008097823 */ /* 0x000fe20000000009 */
[C---:B------:R-:W-:Y:S01]  /*1020*/  FSETP.GEU.AND P2, PT, R10.reuse, RZ, PT ;  /* 0x000000ff0a00720b */ /* 0x040fe20003f4e000 */
[----:B------:R-:W1:Y:S01]  /*1030*/  F2I.NTZ R12, R10 ;  /* 0x0000000a000c7305 */ /* 0x000e620000203100 */
[----:B0-----:R-:W-:Y:S01]  /*1040*/  FADD R8, R10, -R13 ;  /* 0x8000000d0a087221 */ /* 0x001fe20000000000 */
[----:B------:R-:W-:-:S03]  /*1050*/  FSETP.GT.AND P0, PT, R13, RZ, PT ;  /* 0x000000ff0d00720b */ /* 0x000fc60003f04000 */
[----:B------:R-:W-:-:S04]  /*1060*/  FADD R8, R8, R9 ;  /* 0x0000000908087221 */ /* 0x000fc80000000000 */
[----:B------:R-:W-:-:S04]  /*1070*/  FFMA R9, R8, R11, 0.0013391353422775864601 ;  /* 0x3aaf85ed08097423 */ /* 0x000fc8000000000b */
[----:B------:R-:W-:-:S04]  /*1080*/  FFMA R9, R8, R9, 0.0096188392490148544312 ;  /* 0x3c1d985608097423 */ /* 0x000fc80000000009 */
[----:B------:R-:W-:-:S04]  /*1090*/  FFMA R9, R8, R9, 0.055503588169813156128 ;  /* 0x3d6357bb08097423 */ /* 0x000fc80000000009 */
[C---:B------:R-:W-:Y:S01]  /*10a0*/  FFMA R11, R8.reuse, R9, 0.24022644758224487305 ;  /* 0x3e75fdec080b7423 */ /* 0x040fe20000000009 */
[----:B------:R-:W-:Y:S02]  /*10b0*/  SEL R9, RZ, 0x83000000, P0 ;  /* 0x83000000ff097807 */ /* 0x000fe40000000000 */
[----:B------:R-:W-:Y:S01]  /*10c0*/  FSETP.NEU.AND P0, PT, |R7|, +INF , PT ;  /* 0x7f8000000700780b */ /* 0x000fe20003f0d200 */
[----:B------:R-:W-:Y:S01]  /*10d0*/  FFMA R13, R8, R11, 0.69314718246459960938 ;  /* 0x3f317218080d7423 */ /* 0x000fe2000000000b */
[----:B-1----:R-:W-:Y:S02]  /*10e0*/  LEA R11, R12, -R9, 0x17 ;  /* 0x800000090c0b7211 */ /* 0x002fe400078eb8ff */
[----:B------:R-:W-:Y:S01]  /*10f0*/  IADD3 R9, PT, PT, R9, 0x7f000000, RZ ;  /* 0x7f00000009097810 */ /* 0x000fe20007ffe0ff */
[----:B------:R-:W-:Y:S01]  /*1100*/  FFMA R8, R8, R13, 1 ;  /* 0x3f80000008087423 */ /* 0x000fe2000000000d */
[----:B------:R-:W-:-:S03]  /*1110*/  FSEL R12, RZ, +INF , !P2 ;  /* 0x7f800000ff0c7808 */ /* 0x000fc60005000000 */
[----:B------:R-:W-:-:S04]  /*1120*/  FMUL R8, R9, R8 ;  /* 0x0000000809087220 */ /* 0x000fc80000400000 */
[----:B------:R-:W-:Y:S01]  /*1130*/  @!P1 FMUL R12, R11, R8 ;  /* 0x000000080b0c9220 */ /* 0x000fe20000400000 */
[----:B------:R-:W-:Y:S06]  /*1140*/  @P0 BRA P3, `(.L_x_9) ;  /* 0x0000000000100947 */ /* 0x000fec0001800000 */
[----:B------:R-:W-:-:S05]  /*1150*/  FADD R7, R7, R7 ;  /* 0x0000000707077221 */ /* 0x000fca0000000000 */
[----:B------:R-:W-:Y:S01]  /*1160*/  LOP3.LUT R12, R7, 0x7fffffff, RZ, 0xc0, !PT ;  /* 0x7fffffff070c7812 */ /* 0x000fe200078ec0ff */
[----:B------:R-:W-:Y:S06]  /*1170*/  BRA `(.L_x_9) ;  /* 0x0000000000047947 */ /* 0x000fec0003800000 */
.L_x_10:
[----:B------:R-:W-:-:S07]  /*1180*/  FADD R12, R7, 2 ;  /* 0x40000000070c7421 */ /* 0x000fce0000000000 */
.L_x_9:
[----:B------:R-:W-:Y:S05]  /*1190*/  BSYNC.RECONVERGENT B0 ;  /* 0x0000000000007941 */ /* 0x000fea0003800200 */
.L_x_8:
[----:B------:R-:W-:Y:S01]  /*11a0*/  UIADD3 UR8, UP0, UPT, UR8, 0x8, URZ ;  /* 0x0000000808087890 */ /* 0x000fe2000ff1e0ff */
[----:B------:R-:W-:Y:S01]  /*11b0*/  FADD R5, R12, R5 ;  /* 0x000000050c057221 */ /* 0x000fe20000000000 */
[----:B------:R-:W-:Y:S02]  /*11c0*/  IADD3 R6, PT, PT, R6, 0x4, RZ ;  /* 0x0000000406067810 */ /* 0x000fe40007ffe0ff */
[----:B------:R-:W-:Y:S01]  /*11d0*/  UIADD3.X UR9, UPT, UPT, URZ, UR9, URZ, UP0, !UPT ;  /* 0x00000009ff097290 */ /* 0x000fe200087fe4ff */
[----:B------:R-:W-:Y:S11]  /*11e0*/  BRA.U UP1, `(.L_x_11) ;  /* 0xfffffff901a87547 */ /* 0x000ff6000b83ffff */
[----:B------:R-:W0:Y:S01]  /*11f0*/  LDCU UR4, c[0x0][0x398] ;  /* 0x00007300ff0477ac */ /* 0x000e220008000800 */
[----:B------:R-:W1:Y:S01]  /*1200*/  LDCU UR5, c[0x0][0x38c] ;  /* 0x00007180ff0577ac */ /* 0x000e620008000800 */
[----:B0-----:R-:W-:Y:S02]  /*1210*/  FSETP.GEU.AND P0, PT, R5, UR4, PT ;  /* 0x0000000405007c0b */ /* 0x001fe4000bf0e000 */
[----:B------:R-:W-:Y:S02]  /*1220*/  IADD3 R5, PT, PT, R0, 0x1, RZ ;  /* 0x0000000100057810 */ /* 0x000fe40007ffe0ff */
[----:B------:R-:W-:Y:S02]  /*1230*/  IADD3 R0, PT, PT, R4, 0x1, RZ ;  /* 0x0000000104007810 */ /* 0x000fe40007ffe0ff */
[----:B-1----:R-:W-:-:S07]  /*1240*/  ISETP.NE.AND P1, PT, R5, UR5, PT ;  /* 0x0000000505007c0c */ /* 0x002fce000bf25270 */
[----:B------:R-:W-:-:S04]  /*1250*/  @P0 IADD3 R0, PT, PT, R4, RZ, RZ ;  /* 0x000000ff04000210 */ /* 0x000fc80007ffe0ff */
[----:B------:R-:W-:Y:S02]  /*1260*/  MOV R4, R0 ;  /* 0x0000000000047202 */ /* 0x000fe40000000f00 */
[----:B------:R-:W-:Y:S05]  /*1270*/  @!P1 BRA `(.L_x_6) ;  /* 0x0000000000149947 */ /* 0x000fea0003800000 */
[----:B------:R-:W-:Y:S01]  /*1280*/  MOV R0, R5 ;  /* 0x0000000500007202 */ /* 0x000fe20000000f00 */
[----:B------:R-:W-:Y:S06]  /*1290*/  BRA `(.L_x_12) ;  /* 0xfffffff8006c7947 */ /* 0x000fec000383ffff */
.L_x_7:
[----:B------:R-:W1:Y:S02]  /*12a0*/  LDCU UR4, c[0x0][0x398] ;  /* 0x00007300ff0477ac */ /* 0x000e640008000800 */
[----:B-1----:R-:W-:-:S04]  /*12b0*/  FSETP.LT.AND P0, PT, RZ, UR4, PT ;  /* 0x00000004ff007c0b */ /* 0x002fc8000bf01000 */
[----:B------:R-:W-:-:S09]  /*12c0*/  SEL R4, R2, RZ, P0 ;  /* 0x000000ff02047207 */ /* 0x000fd20000000000 */
.L_x_6:
[----:B0-2---:R-:W0:Y:S02]  /*12d0*/  LDC.64 R6, c[0x0][0x390] ;  /* 0x0000e400ff067b82 */ /* 0x005e240000000a00 */
[----:B0-----:R-:W-:-:S05]  /*12e0*/  IMAD.WIDE R2, R3, 0x4, R6 ;  /* 0x0000000403027825 */ /* 0x001fca00078e0206 */
[----:B------:R-:W-:Y:S01]  /*12f0*/  STG.E desc[UR10][R2.64], R4 ;  /* 0x0000000402007986 */ /* 0x000fe2000c10190a */
[----:B------:R-:W-:Y:S05]  /*1300*/  EXIT ;  /* 0x000000000000794d */ /* 0x000fea0003800000 */
.L_x_13:
[----:B------:R-:W-:-:S00]  /*1310*/  BRA `(.L_x_13) ;  /* 0xfffffffc00fc7947 */ /* 0x000fc0000383ffff */
[----:B------:R-:W-:-:S00]  /*1320*/  NOP ;  /* 0x0000000000007918 */ /* 0x000fc00000000000 */
        /* <DEDUP_REMOVED lines=13> */
.L_x_14:


//--------------------- .nv.shared.compute_degrees --------------------------
	.section	.nv.shared.compute_degrees,"aw",@nobits
	.sectionflags	@""
	.align	16
	.zero		1024


//--------------------- .nv.shared.reserved.0     --------------------------
	.section	.nv.shared.reserved.0,"aw",@nobits
	.weak		__nv_reservedSMEM_offset_0_alias
	.size		__nv_reservedSMEM_offset_0_alias, 0, 64
	.other		__nv_reservedSMEM_offset_0_alias,@"STO_CUDA_RESERVED_SHARED STV_DEFAULT"
__nv_reservedSMEM_offset_0_alias:
	.zero		0
	.zero		64


//--------------------- .nv.constant0.compute_degrees --------------------------
	.section	.nv.constant0.compute_degrees,"a",@progbits
	.sectionflags	@""
	.align	4
.nv.constant0.compute_degrees:
	.zero		924


//--------------------- SYMBOLS --------------------------

	.type		.nv.reservedSmem.offset0,@object
	.size		.nv.reservedSmem.offset0,0x4
	.type		.nv.reservedSmem.cap,@object
	.size		.nv.reservedSmem.cap,0x4
